	.headerflags	@"EF_CUDA_TEXMODE_UNIFIED EF_CUDA_64BIT_ADDRESS EF_CUDA_ACCELERATORS EF_CUDA_SM90 EF_CUDA_VIRTUAL_SM(EF_CUDA_SM90)"
	.elftype	@"ET_EXEC"


//--------------------- .nv.info                  --------------------------
	.section	.nv.info,"",@"SHT_CUDA_INFO"
	.align	4


	//----- nvinfo : EIATTR_REGCOUNT
	.align		4
        /*0000*/ 	.byte	0x04, 0x2f
        /*0002*/ 	.short	(.L_1 - .L_0)
	.align		4
.L_0:
        /*0004*/ 	.word	index@(triton_poi_fused_convolution_9)
        /*0008*/ 	.word	0x00000012


	//----- nvinfo : EIATTR_MIN_STACK_SIZE
	.align		4
.L_1:
        /*000c*/ 	.byte	0x04, 0x12
        /*000e*/ 	.short	(.L_3 - .L_2)
	.align		4
.L_2:
        /*0010*/ 	.word	index@(triton_poi_fused_convolution_9)
        /*0014*/ 	.word	0x00000000


	//----- nvinfo : EIATTR_FRAME_SIZE
	.align		4
.L_3:
        /*0018*/ 	.byte	0x04, 0x11
        /*001a*/ 	.short	(.L_5 - .L_4)
	.align		4
.L_4:
        /*001c*/ 	.word	index@(triton_poi_fused_convolution_9)
        /*0020*/ 	.word	0x00000000


	//----- nvinfo : EIATTR_MIN_STACK_SIZE
	.align		4
.L_5:
        /*0024*/ 	.byte	0x04, 0x12
        /*0026*/ 	.short	(.L_7 - .L_6)
	.align		4
.L_6:
        /*0028*/ 	.word	index@(triton_poi_fused_convolution_9)
        /*002c*/ 	.word	0x00000000
.L_7:


//--------------------- .nv.info.triton_poi_fused_convolution_9 --------------------------
	.section	.nv.info.triton_poi_fused_convolution_9,"",@"SHT_CUDA_INFO"
	.sectionflags	@""
	.align	4


	//----- nvinfo : EIATTR_CUDA_API_VERSION
	.align		4
        /*0000*/ 	.byte	0x04, 0x37
        /*0002*/ 	.short	(.L_9 - .L_8)
.L_8:
        /*0004*/ 	.word	0x0000007c


	//----- nvinfo : EIATTR_KPARAM_INFO
	.align		4
.L_9:
        /*0008*/ 	.byte	0x04, 0x17
        /*000a*/ 	.short	(.L_11 - .L_10)
.L_10:
        /*000c*/ 	.word	0x00000000
        /*0010*/ 	.short	0x0002
        /*0012*/ 	.short	0x0010
        /*0014*/ 	.byte	0x00, 0xf0, 0x11, 0x00


	//----- nvinfo : EIATTR_KPARAM_INFO
	.align		4
.L_11:
        /*0018*/ 	.byte	0x04, 0x17
        /*001a*/ 	.short	(.L_13 - .L_12)
.L_12:
        /*001c*/ 	.word	0x00000000
        /*0020*/ 	.short	0x0001
        /*0022*/ 	.short	0x0008
        /*0024*/ 	.byte	0x00, 0xf4, 0x21, 0x00


	//----- nvinfo : EIATTR_KPARAM_INFO
	.align		4
.L_13:
        /*0028*/ 	.byte	0x04, 0x17
        /*002a*/ 	.short	(.L_15 - .L_14)
.L_14:
        /*002c*/ 	.word	0x00000000
        /*0030*/ 	.short	0x0000
        /*0032*/ 	.short	0x0000
        /*0034*/ 	.byte	0x00, 0xf4, 0x21, 0x00


	//----- nvinfo : EIATTR_SPARSE_MMA_MASK
	.align		4
.L_15:
        /*0038*/ 	.byte	0x03, 0x50
        /*003a*/ 	.short	0x0000


	//----- nvinfo : EIATTR_MAXREG_COUNT
	.align		4
        /*003c*/ 	.byte	0x03, 0x1b
        /*003e*/ 	.short	0x00ff


	//----- nvinfo : EIATTR_EXIT_INSTR_OFFSETS
	.align		4
        /*0040*/ 	.byte	0x04, 0x1c
        /*0042*/ 	.short	(.L_17 - .L_16)


	//   ....[0]....
.L_16:
        /*0044*/ 	.word	0x000001d0


	//----- nvinfo : EIATTR_REQNTID
	.align		4
.L_17:
        /*0048*/ 	.byte	0x04, 0x10
        /*004a*/ 	.short	(.L_19 - .L_18)
.L_18:
        /*004c*/ 	.word	0x00000080
        /*0050*/ 	.word	0x00000001
        /*0054*/ 	.word	0x00000001


	//----- nvinfo : EIATTR_CBANK_PARAM_SIZE
	.align		4
.L_19:
        /*0058*/ 	.byte	0x03, 0x19
        /*005a*/ 	.short	0x0014


	//----- nvinfo : EIATTR_PARAM_CBANK
	.align		4
        /*005c*/ 	.byte	0x04, 0x0a
        /*005e*/ 	.short	(.L_21 - .L_20)
	.align		4
.L_20:
        /*0060*/ 	.word	index@(.nv.constant0.triton_poi_fused_convolution_9)
        /*0064*/ 	.short	0x0210
        /*0066*/ 	.short	0x0014


	//----- nvinfo : EIATTR_SW_WAR
	.align		4
.L_21:
        /*0068*/ 	.byte	0x04, 0x36
        /*006a*/ 	.short	(.L_23 - .L_22)
.L_22:
        /*006c*/ 	.word	0x00000008
.L_23:


//--------------------- .nv.callgraph             --------------------------
	.section	.nv.callgraph,"",@"SHT_CUDA_CALLGRAPH"
	.align	4
	.sectionentsize	8
	.align		4
        /*0000*/ 	.word	0x00000000
	.align		4
        /*0004*/ 	.word	0xffffffff
	.align		4
        /*0008*/ 	.word	0x00000000
	.align		4
        /*000c*/ 	.word	0xfffffffe
	.align		4
        /*0010*/ 	.word	0x00000000
	.align		4
        /*0014*/ 	.word	0xfffffffd
	.align		4
        /*0018*/ 	.word	0x00000000
	.align		4
        /*001c*/ 	.word	0xfffffffc


//--------------------- .text.triton_poi_fused_convolution_9 --------------------------
	.section	.text.triton_poi_fused_convolution_9,"ax",@progbits
	.align	128
        .global         triton_poi_fused_convolution_9
        .type           triton_poi_fused_convolution_9,@function
        .size           triton_poi_fused_convolution_9,(.L_x_1 - triton_poi_fused_convolution_9)
        .other          triton_poi_fused_convolution_9,@"STO_CUDA_ENTRY STV_DEFAULT"
triton_poi_fused_convolution_9:
.text.triton_poi_fused_convolution_9:
[----:B------:R-:W-:Y:S01]  /*0000*/  LDC R1, c[0x0][0x28] ;  /* 0x00000a00ff017b82 */ /* 0x000fe20000000800 */
[----:B------:R-:W1:Y:S07]  /*0010*/  S2R R0, SR_TID.X ;  /* 0x0000000000007919 */ /* 0x000e6e0000002100 */
[----:B------:R-:W2:Y:S01]  /*0020*/  LDC.64 R4, c[0x0][0x218] ;  /* 0x00008600ff047b82 */ /* 0x000ea20000000a00 */
[----:B------:R-:W-:Y:S01]  /*0030*/  ULDC.64 UR4, c[0x0][0x208] ;  /* 0x0000820000047ab9 */ /* 0x000fe20000000a00 */
[----:B------:R-:W3:Y:S06]  /*0040*/  S2R R7, SR_CTAID.X ;  /* 0x0000000000077919 */ /* 0x000eec0000002500 */
[----:B------:R-:W4:Y:S01]  /*0050*/  LDC.64 R2, c[0x0][0x210] ;  /* 0x00008400ff027b82 */ /* 0x000f220000000a00 */
[----:B-1----:R-:W-:-:S04]  /*0060*/  SHF.L.U32 R0, R0, 0x2, RZ ;  /* 0x0000000200007819 */ /* 0x002fc800000006ff */
[----:B------:R-:W-:Y:S02]  /*0070*/  LOP3.LUT R0, R0, 0x1fc, RZ, 0xc0, !PT ;  /* 0x000001fc00007812 */ /* 0x000fe400078ec0ff */
[----:B---3--:R-:W-:Y:S02]  /*0080*/  SHF.R.S32.HI R6, RZ, 0x15, R7 ;  /* 0x00000015ff067819 */ /* 0x008fe40000011407 */
[----:B------:R-:W-:Y:S02]  /*0090*/  LEA R7, R7, R0, 0xa ;  /* 0x0000000007077211 */ /* 0x000fe400078e50ff */
[----:B------:R-:W-:-:S03]  /*00a0*/  SGXT R0, R6, 0x1 ;  /* 0x000000010600781a */ /* 0x000fc60000000200 */
[----:B----4-:R-:W-:Y:S01]  /*00b0*/  IMAD.WIDE R2, R7, 0x4, R2 ;  /* 0x0000000407027825 */ /* 0x010fe200078e0202 */
[----:B------:R-:W-:-:S04]  /*00c0*/  LEA.HI R0, R0, R7, RZ, 0x6 ;  /* 0x0000000700007211 */ /* 0x000fc800078f30ff */
[----:B------:R-:W-:Y:S01]  /*00d0*/  LOP3.LUT R0, R0, 0xffffffc0, RZ, 0xc0, !PT ;  /* 0xffffffc000007812 */ /* 0x000fe200078ec0ff */
[----:B------:R-:W3:Y:S03]  /*00e0*/  LDG.E.128 R12, desc[UR4][R2.64+0x800] ;  /* 0x00080004020c7981 */ /* 0x000ee6000c1e1d00 */
[----:B------:R-:W-:-:S05]  /*00f0*/  IADD3 R9, R7, -R0, RZ ;  /* 0x8000000007097210 */ /* 0x000fca0007ffe0ff */
[----:B--2---:R-:W-:Y:S02]  /*0100*/  IMAD.WIDE R4, R9, 0x4, R4 ;  /* 0x0000000409047825 */ /* 0x004fe400078e0204 */
[----:B------:R-:W2:Y:S04]  /*0110*/  LDG.E.128 R8, desc[UR4][R2.64] ;  /* 0x0000000402087981 */ /* 0x000ea8000c1e1d00 */
[----:B------:R-:W2:Y:S02]  /*0120*/  LDG.E.EL.128 R4, desc[UR4][R4.64] ;  /* 0x0000000404047981 */ /* 0x000ea4000c2e1d00 */
[--C-:B--2---:R-:W-:Y:S01]  /*0130*/  FADD R8, R8, R4.reuse ;  /* 0x0000000408087221 */ /* 0x104fe20000000000 */
[----:B---3--:R-:W-:Y:S01]  /*0140*/  FADD R12, R12, R4 ;  /* 0x000000040c0c7221 */ /* 0x008fe20000000000 */
[--C-:B------:R-:W-:Y:S01]  /*0150*/  FADD R9, R9, R5.reuse ;  /* 0x0000000509097221 */ /* 0x100fe20000000000 */
[----:B------:R-:W-:Y:S01]  /*0160*/  FADD R13, R13, R5 ;  /* 0x000000050d0d7221 */ /* 0x000fe20000000000 */
[--C-:B------:R-:W-:Y:S01]  /*0170*/  FADD R10, R10, R6.reuse ;  /* 0x000000060a0a7221 */ /* 0x100fe20000000000 */
[----:B------:R-:W-:Y:S01]  /*0180*/  FADD R14, R14, R6 ;  /* 0x000000060e0e7221 */ /* 0x000fe20000000000 */
[--C-:B------:R-:W-:Y:S01]  /*0190*/  FADD R11, R11, R7.reuse ;  /* 0x000000070b0b7221 */ /* 0x100fe20000000000 */
[----:B------:R-:W-:-:S04]  /*01a0*/  FADD R15, R15, R7 ;  /* 0x000000070f0f7221 */ /* 0x000fc80000000000 */
[----:B------:R-:W-:Y:S04]  /*01b0*/  STG.E.128 desc[UR4][R2.64], R8 ;  /* 0x0000000802007986 */ /* 0x000fe8000c101d04 */
[----:B------:R-:W-:Y:S01]  /*01c0*/  STG.E.128 desc[UR4][R2.64+0x800], R12 ;  /* 0x0008000c02007986 */ /* 0x000fe2000c101d04 */
[----:B------:R-:W-:Y:S05]  /*01d0*/  EXIT ;  /* 0x000000000000794d */ /* 0x000fea0003800000 */
.L_x_0:
[----:B------:R-:W-:-:S00]  /*01e0*/  BRA `(.L_x_0) ;  /* 0xfffffffc00fc7947 */ /* 0x000fc0000383ffff */
[----:B------:R-:W-:-:S00]  /*01f0*/  NOP ;  /* 0x0000000000007918 */ /* 0x000fc00000000000 */
        /* <DEDUP_REMOVED lines=8> */
.L_x_1:


//--------------------- .nv.constant0.triton_poi_fused_convolution_9 --------------------------
	.section	.nv.constant0.triton_poi_fused_convolution_9,"a",@progbits
	.sectionflags	@""
	.align	4
.nv.constant0.triton_poi_fused_convolution_9:
	.zero		548
